	.headerflags	@"EF_CUDA_TEXMODE_UNIFIED EF_CUDA_64BIT_ADDRESS EF_CUDA_ACCELERATORS EF_CUDA_SM90 EF_CUDA_VIRTUAL_SM(EF_CUDA_SM90)"
	.elftype	@"ET_EXEC"


//--------------------- .nv.info                  --------------------------
	.section	.nv.info,"",@"SHT_CUDA_INFO"
	.align	4


	//----- nvinfo : EIATTR_REGCOUNT
	.align		4
        /*0000*/ 	.byte	0x04, 0x2f
        /*0002*/ 	.short	(.L_1 - .L_0)
	.align		4
.L_0:
        /*0004*/ 	.word	index@(triton_poi_fused_cat_2)
        /*0008*/ 	.word	0x0000001b


	//----- nvinfo : EIATTR_MIN_STACK_SIZE
	.align		4
.L_1:
        /*000c*/ 	.byte	0x04, 0x12
        /*000e*/ 	.short	(.L_3 - .L_2)
	.align		4
.L_2:
        /*0010*/ 	.word	index@(triton_poi_fused_cat_2)
        /*0014*/ 	.word	0x00000000


	//----- nvinfo : EIATTR_FRAME_SIZE
	.align		4
.L_3:
        /*0018*/ 	.byte	0x04, 0x11
        /*001a*/ 	.short	(.L_5 - .L_4)
	.align		4
.L_4:
        /*001c*/ 	.word	index@(triton_poi_fused_cat_2)
        /*0020*/ 	.word	0x00000000


	//----- nvinfo : EIATTR_MIN_STACK_SIZE
	.align		4
.L_5:
        /*0024*/ 	.byte	0x04, 0x12
        /*0026*/ 	.short	(.L_7 - .L_6)
	.align		4
.L_6:
        /*0028*/ 	.word	index@(triton_poi_fused_cat_2)
        /*002c*/ 	.word	0x00000000
.L_7:


//--------------------- .nv.info.triton_poi_fused_cat_2 --------------------------
	.section	.nv.info.triton_poi_fused_cat_2,"",@"SHT_CUDA_INFO"
	.sectionflags	@""
	.align	4


	//----- nvinfo : EIATTR_CUDA_API_VERSION
	.align		4
        /*0000*/ 	.byte	0x04, 0x37
        /*0002*/ 	.short	(.L_9 - .L_8)
.L_8:
        /*0004*/ 	.word	0x0000007c


	//----- nvinfo : EIATTR_KPARAM_INFO
	.align		4
.L_9:
        /*0008*/ 	.byte	0x04, 0x17
        /*000a*/ 	.short	(.L_11 - .L_10)
.L_10:
        /*000c*/ 	.word	0x00000000
        /*0010*/ 	.short	0x000b
        /*0012*/ 	.short	0x0058
        /*0014*/ 	.byte	0x00, 0xf0, 0x11, 0x00


	//----- nvinfo : EIATTR_KPARAM_INFO
	.align		4
.L_11:
        /*0018*/ 	.byte	0x04, 0x17
        /*001a*/ 	.short	(.L_13 - .L_12)
.L_12:
        /*001c*/ 	.word	0x00000000
        /*0020*/ 	.short	0x000a
        /*0022*/ 	.short	0x0050
        /*0024*/ 	.byte	0x00, 0xf4, 0x21, 0x00


	//----- nvinfo : EIATTR_KPARAM_INFO
	.align		4
.L_13:
        /*0028*/ 	.byte	0x04, 0x17
        /*002a*/ 	.short	(.L_15 - .L_14)
.L_14:
        /*002c*/ 	.word	0x00000000
        /*0030*/ 	.short	0x0009
        /*0032*/ 	.short	0x0048
        /*0034*/ 	.byte	0x00, 0xf4, 0x21, 0x00


	//----- nvinfo : EIATTR_KPARAM_INFO
	.align		4
.L_15:
        /*0038*/ 	.byte	0x04, 0x17
        /*003a*/ 	.short	(.L_17 - .L_16)
.L_16:
        /*003c*/ 	.word	0x00000000
        /*0040*/ 	.short	0x0008
        /*0042*/ 	.short	0x0040
        /*0044*/ 	.byte	0x00, 0xf4, 0x21, 0x00


	//----- nvinfo : EIATTR_KPARAM_INFO
	.align		4
.L_17:
        /*0048*/ 	.byte	0x04, 0x17
        /*004a*/ 	.short	(.L_19 - .L_18)
.L_18:
        /*004c*/ 	.word	0x00000000
        /*0050*/ 	.short	0x0007
        /*0052*/ 	.short	0x0038
        /*0054*/ 	.byte	0x00, 0xf4, 0x21, 0x00


	//----- nvinfo : EIATTR_KPARAM_INFO
	.align		4
.L_19:
        /*0058*/ 	.byte	0x04, 0x17
        /*005a*/ 	.short	(.L_21 - .L_20)
.L_20:
        /*005c*/ 	.word	0x00000000
        /*0060*/ 	.short	0x0006
        /*0062*/ 	.short	0x0030
        /*0064*/ 	.byte	0x00, 0xf4, 0x21, 0x00


	//----- nvinfo : EIATTR_KPARAM_INFO
	.align		4
.L_21:
        /*0068*/ 	.byte	0x04, 0x17
        /*006a*/ 	.short	(.L_23 - .L_22)
.L_22:
        /*006c*/ 	.word	0x00000000
        /*0070*/ 	.short	0x0005
        /*0072*/ 	.short	0x0028
        /*0074*/ 	.byte	0x00, 0xf4, 0x21, 0x00


	//----- nvinfo : EIATTR_KPARAM_INFO
	.align		4
.L_23:
        /*0078*/ 	.byte	0x04, 0x17
        /*007a*/ 	.short	(.L_25 - .L_24)
.L_24:
        /*007c*/ 	.word	0x00000000
        /*0080*/ 	.short	0x0004
        /*0082*/ 	.short	0x0020
        /*0084*/ 	.byte	0x00, 0xf4, 0x21, 0x00


	//----- nvinfo : EIATTR_KPARAM_INFO
	.align		4
.L_25:
        /*0088*/ 	.byte	0x04, 0x17
        /*008a*/ 	.short	(.L_27 - .L_26)
.L_26:
        /*008c*/ 	.word	0x00000000
        /*0090*/ 	.short	0x0003
        /*0092*/ 	.short	0x0018
        /*0094*/ 	.byte	0x00, 0xf4, 0x21, 0x00


	//----- nvinfo : EIATTR_KPARAM_INFO
	.align		4
.L_27:
        /*0098*/ 	.byte	0x04, 0x17
        /*009a*/ 	.short	(.L_29 - .L_28)
.L_28:
        /*009c*/ 	.word	0x00000000
        /*00a0*/ 	.short	0x0002
        /*00a2*/ 	.short	0x0010
        /*00a4*/ 	.byte	0x00, 0xf4, 0x21, 0x00


	//----- nvinfo : EIATTR_KPARAM_INFO
	.align		4
.L_29:
        /*00a8*/ 	.byte	0x04, 0x17
        /*00aa*/ 	.short	(.L_31 - .L_30)
.L_30:
        /*00ac*/ 	.word	0x00000000
        /*00b0*/ 	.short	0x0001
        /*00b2*/ 	.short	0x0008
        /*00b4*/ 	.byte	0x00, 0xf4, 0x21, 0x00


	//----- nvinfo : EIATTR_KPARAM_INFO
	.align		4
.L_31:
        /*00b8*/ 	.byte	0x04, 0x17
        /*00ba*/ 	.short	(.L_33 - .L_32)
.L_32:
        /*00bc*/ 	.word	0x00000000
        /*00c0*/ 	.short	0x0000
        /*00c2*/ 	.short	0x0000
        /*00c4*/ 	.byte	0x00, 0xf4, 0x21, 0x00


	//----- nvinfo : EIATTR_SPARSE_MMA_MASK
	.align		4
.L_33:
        /*00c8*/ 	.byte	0x03, 0x50
        /*00ca*/ 	.short	0x0000


	//----- nvinfo : EIATTR_MAXREG_COUNT
	.align		4
        /*00cc*/ 	.byte	0x03, 0x1b
        /*00ce*/ 	.short	0x00ff


	//----- nvinfo : EIATTR_EXIT_INSTR_OFFSETS
	.align		4
        /*00d0*/ 	.byte	0x04, 0x1c
        /*00d2*/ 	.short	(.L_35 - .L_34)


	//   ....[0]....
.L_34:
        /*00d4*/ 	.word	0x000005d0


	//   ....[1]....
        /*00d8*/ 	.word	0x000005f0


	//----- nvinfo : EIATTR_REQNTID
	.align		4
.L_35:
        /*00dc*/ 	.byte	0x04, 0x10
        /*00de*/ 	.short	(.L_37 - .L_36)
.L_36:
        /*00e0*/ 	.word	0x00000080
        /*00e4*/ 	.word	0x00000001
        /*00e8*/ 	.word	0x00000001


	//----- nvinfo : EIATTR_CBANK_PARAM_SIZE
	.align		4
.L_37:
        /*00ec*/ 	.byte	0x03, 0x19
        /*00ee*/ 	.short	0x005c


	//----- nvinfo : EIATTR_PARAM_CBANK
	.align		4
        /*00f0*/ 	.byte	0x04, 0x0a
        /*00f2*/ 	.short	(.L_39 - .L_38)
	.align		4
.L_38:
        /*00f4*/ 	.word	index@(.nv.constant0.triton_poi_fused_cat_2)
        /*00f8*/ 	.short	0x0210
        /*00fa*/ 	.short	0x005c


	//----- nvinfo : EIATTR_SW_WAR
	.align		4
.L_39:
        /*00fc*/ 	.byte	0x04, 0x36
        /*00fe*/ 	.short	(.L_41 - .L_40)
.L_40:
        /*0100*/ 	.word	0x00000008
.L_41:


//--------------------- .nv.callgraph             --------------------------
	.section	.nv.callgraph,"",@"SHT_CUDA_CALLGRAPH"
	.align	4
	.sectionentsize	8
	.align		4
        /*0000*/ 	.word	0x00000000
	.align		4
        /*0004*/ 	.word	0xffffffff
	.align		4
        /*0008*/ 	.word	0x00000000
	.align		4
        /*000c*/ 	.word	0xfffffffe
	.align		4
        /*0010*/ 	.word	0x00000000
	.align		4
        /*0014*/ 	.word	0xfffffffd
	.align		4
        /*0018*/ 	.word	0x00000000
	.align		4
        /*001c*/ 	.word	0xfffffffc


//--------------------- .text.triton_poi_fused_cat_2 --------------------------
	.section	.text.triton_poi_fused_cat_2,"ax",@progbits
	.align	128
        .global         triton_poi_fused_cat_2
        .type           triton_poi_fused_cat_2,@function
        .size           triton_poi_fused_cat_2,(.L_x_1 - triton_poi_fused_cat_2)
        .other          triton_poi_fused_cat_2,@"STO_CUDA_ENTRY STV_DEFAULT"
triton_poi_fused_cat_2:
.text.triton_poi_fused_cat_2:
[----:B------:R-:W0:Y:S01]  /*0000*/  LDC R1, c[0x0][0x28] ;  /* 0x00000a00ff017b82 */ /* 0x000e220000000800 */
[----:B------:R-:W1:Y:S07]  /*0010*/  S2R R2, SR_TID.X ;  /* 0x0000000000027919 */ /* 0x000e6e0000002100 */
[----:B------:R-:W2:Y:S01]  /*0020*/  LDC.64 R6, c[0x0][0x238] ;  /* 0x00008e00ff067b82 */ /* 0x000ea20000000a00 */
[----:B------:R-:W-:Y:S01]  /*0030*/  ULDC.64 UR4, c[0x0][0x230] ;  /* 0x00008c0000047ab9 */ /* 0x000fe20000000a00 */
[----:B------:R-:W-:Y:S01]  /*0040*/  CS2R R20, SRZ ;  /* 0x0000000000147805 */ /* 0x000fe2000001ff00 */
[----:B------:R-:W3:Y:S01]  /*0050*/  S2R R3, SR_CTAID.X ;  /* 0x0000000000037919 */ /* 0x000ee20000002500 */
[----:B------:R-:W-:-:S04]  /*0060*/  ULDC.64 UR6, c[0x0][0x218] ;  /* 0x0000860000067ab9 */ /* 0x000fc80000000a00 */
[----:B------:R-:W4:Y:S08]  /*0070*/  LDC.64 R14, c[0x0][0x250] ;  /* 0x00009400ff0e7b82 */ /* 0x000f300000000a00 */
[----:B------:R-:W5:Y:S01]  /*0080*/  LDC.64 R16, c[0x0][0x220] ;  /* 0x00008800ff107b82 */ /* 0x000f620000000a00 */
[----:B-1----:R-:W-:-:S05]  /*0090*/  LOP3.LUT R2, R2, 0x7f, RZ, 0xc0, !PT ;  /* 0x0000007f02027812 */ /* 0x002fca00078ec0ff */
[----:B---3--:R-:W-:Y:S02]  /*00a0*/  IMAD R3, R3, 0x80, R2 ;  /* 0x0000008003037824 */ /* 0x008fe400078e0202 */
[----:B------:R-:W-:-:S04]  /*00b0*/  IMAD.MOV.U32 R2, RZ, RZ, RZ ;  /* 0x000000ffff027224 */ /* 0x000fc800078e00ff */
[----:B------:R-:W-:-:S05]  /*00c0*/  IMAD.HI R0, R3, -0x3478d83f, R2 ;  /* 0xcb8727c103007827 */ /* 0x000fca00078e0202 */
[----:B------:R-:W-:-:S04]  /*00d0*/  SHF.R.U32.HI R5, RZ, 0x1f, R0 ;  /* 0x0000001fff057819 */ /* 0x000fc80000011600 */
[----:B------:R-:W-:Y:S02]  /*00e0*/  LEA.HI.SX32 R13, R0, R5, 0x19 ;  /* 0x00000005000d7211 */ /* 0x000fe400078fcaff */
[----:B------:R-:W1:Y:S03]  /*00f0*/  LDC.64 R4, c[0x0][0x240] ;  /* 0x00009000ff047b82 */ /* 0x000e660000000a00 */
[C---:B------:R-:W-:Y:S02]  /*0100*/  IMAD R23, R13.reuse, -0xa1, R3 ;  /* 0xffffff5f0d177824 */ /* 0x040fe400078e0203 */
[----:B------:R-:W-:Y:S02]  /*0110*/  IMAD R2, R13, 0xa, RZ ;  /* 0x0000000a0d027824 */ /* 0x000fe400078e02ff */
[C---:B------:R-:W-:Y:S01]  /*0120*/  VIADD R9, R23.reuse, 0xffffff6c ;  /* 0xffffff6c17097836 */ /* 0x040fe20000000000 */
[----:B------:R-:W-:Y:S01]  /*0130*/  SHF.R.S32.HI R0, RZ, 0x1f, R23 ;  /* 0x0000001fff007819 */ /* 0x000fe20000011417 */
[----:B--2---:R-:W-:Y:S01]  /*0140*/  IMAD.WIDE R6, R23, 0x4, R6 ;  /* 0x0000000417067825 */ /* 0x004fe200078e0206 */
[----:B------:R-:W-:-:S02]  /*0150*/  IADD3 R8, P1, R23, R2, RZ ;  /* 0x0000000217087210 */ /* 0x000fc40007f3e0ff */
[----:B------:R-:W-:Y:S02]  /*0160*/  ISETP.GE.U32.AND P0, PT, R9, 0xa, PT ;  /* 0x0000000a0900780c */ /* 0x000fe40003f06070 */
[----:B------:R-:W-:Y:S01]  /*0170*/  LEA.HI.X.SX32 R9, R2, R0, 0x1, P1 ;  /* 0x0000000002097211 */ /* 0x000fe200008f0eff */
[----:B------:R-:W-:Y:S01]  /*0180*/  IMAD.MOV.U32 R2, RZ, RZ, RZ ;  /* 0x000000ffff027224 */ /* 0x000fe200078e00ff */
[----:B------:R-:W-:Y:S02]  /*0190*/  ISETP.LT.AND P6, PT, R3, 0x284, !P0 ;  /* 0x000002840300780c */ /* 0x000fe400047c1270 */
[----:B------:R-:W-:-:S04]  /*01a0*/  LEA R10, P1, R8, UR4, 0x2 ;  /* 0x00000004080a7c11 */ /* 0x000fc8000f8210ff */
[----:B------:R-:W-:Y:S01]  /*01b0*/  LEA.HI.X R11, R8, UR5, R9, 0x2, P1 ;  /* 0x00000005080b7c11 */ /* 0x000fe200088f1409 */
[----:B------:R-:W-:Y:S01]  /*01c0*/  ULDC.64 UR4, c[0x0][0x208] ;  /* 0x0000820000047ab9 */ /* 0x000fe20000000a00 */
[----:B-1----:R-:W-:-:S05]  /*01d0*/  IMAD.WIDE R8, R23, 0x4, R4 ;  /* 0x0000000417087825 */ /* 0x002fca00078e0204 */
[----:B------:R-:W2:Y:S04]  /*01e0*/  @P6 LDG.E.EL R20, desc[UR4][R6.64+-0x250] ;  /* 0xfffdb00406146981 */ /* 0x000ea8000c2e1900 */
[----:B------:R1:W3:Y:S04]  /*01f0*/  @P6 LDG.E.EL R2, desc[UR4][R8.64+-0x250] ;  /* 0xfffdb00408026981 */ /* 0x0002e8000c2e1900 */
[----:B------:R4:W3:Y:S01]  /*0200*/  @P6 LDG.E.EL R21, desc[UR4][R10.64+-0x250] ;  /* 0xfffdb0040a156981 */ /* 0x0008e2000c2e1900 */
[----:B------:R-:W-:Y:S02]  /*0210*/  IMAD R4, R13, 0x90, RZ ;  /* 0x000000900d047824 */ /* 0x000fe400078e02ff */
[----:B------:R-:W-:-:S03]  /*0220*/  VIADD R5, R23, 0xfffffffc ;  /* 0xfffffffc17057836 */ /* 0x000fc60000000000 */
[----:B------:R-:W-:Y:S01]  /*0230*/  IADD3 R18, P1, R23, R4, RZ ;  /* 0x0000000417127210 */ /* 0x000fe20007f3e0ff */
[----:B-1----:R-:W1:Y:S03]  /*0240*/  LDC.64 R8, c[0x0][0x258] ;  /* 0x00009600ff087b82 */ /* 0x002e660000000a00 */
[----:B------:R-:W-:Y:S02]  /*0250*/  LEA.HI.X.SX32 R7, R4, R0, 0x1, P1 ;  /* 0x0000000004077211 */ /* 0x000fe400008f0eff */
[C---:B------:R-:W-:Y:S02]  /*0260*/  LEA R4, P2, R18.reuse, UR6, 0x2 ;  /* 0x0000000612047c11 */ /* 0x040fe4000f8410ff */
[----:B------:R-:W-:Y:S01]  /*0270*/  ISETP.GE.U32.AND P1, PT, R5, 0x90, PT ;  /* 0x000000900500780c */ /* 0x000fe20003f26070 */
[----:B------:R-:W-:Y:S01]  /*0280*/  IMAD R13, R13, 0x3, RZ ;  /* 0x000000030d0d7824 */ /* 0x000fe200078e02ff */
[----:B------:R-:W-:Y:S01]  /*0290*/  LEA.HI.X R5, R18, UR7, R7, 0x2, P2 ;  /* 0x0000000712057c11 */ /* 0x000fe200090f1407 */
[----:B------:R-:W-:Y:S01]  /*02a0*/  ULDC.64 UR6, c[0x0][0x248] ;  /* 0x0000920000067ab9 */ /* 0x000fe20000000a00 */
[----:B------:R-:W1:Y:S02]  /*02b0*/  LDC.64 R6, c[0x0][0x228] ;  /* 0x00008a00ff067b82 */ /* 0x000e640000000a00 */
[----:B------:R-:W-:-:S02]  /*02c0*/  IADD3 R12, P3, R23, R13, RZ ;  /* 0x0000000d170c7210 */ /* 0x000fc40007f7e0ff */
[----:B------:R-:W-:Y:S02]  /*02d0*/  ISETP.GT.AND P2, PT, R23, 0x9d, PT ;  /* 0x0000009d1700780c */ /* 0x000fe40003f44270 */
[----:B------:R-:W-:Y:S02]  /*02e0*/  LEA.HI.X.SX32 R13, R13, R0, 0x1, P3 ;  /* 0x000000000d0d7211 */ /* 0x000fe400018f0eff */
[C---:B0---4-:R-:W-:Y:S02]  /*02f0*/  LEA R10, P5, R12.reuse, UR6, 0x2 ;  /* 0x000000060c0a7c11 */ /* 0x051fe4000f8a10ff */
[C---:B------:R-:W-:Y:S02]  /*0300*/  ISETP.LT.AND P4, PT, R3.reuse, 0x284, P2 ;  /* 0x000002840300780c */ /* 0x040fe40001781270 */
[----:B------:R-:W-:Y:S02]  /*0310*/  LEA.HI.X R11, R12, UR7, R13, 0x2, P5 ;  /* 0x000000070c0b7c11 */ /* 0x000fe4000a8f140d */
[----:B------:R-:W0:Y:S01]  /*0320*/  LDC.64 R12, c[0x0][0x210] ;  /* 0x00008400ff0c7b82 */ /* 0x000e220000000a00 */
[----:B------:R-:W-:-:S02]  /*0330*/  ISETP.LT.AND P3, PT, R3, 0x284, !P1 ;  /* 0x000002840300780c */ /* 0x000fc40004f61270 */
[----:B------:R-:W-:Y:S01]  /*0340*/  CS2R R18, SRZ ;  /* 0x0000000000127805 */ /* 0x000fe2000001ff00 */
[----:B------:R-:W-:Y:S02]  /*0350*/  IMAD.MOV.U32 R0, RZ, RZ, RZ ;  /* 0x000000ffff007224 */ /* 0x000fe400078e00ff */
[C---:B------:R-:W-:Y:S01]  /*0360*/  IMAD.WIDE R14, R23.reuse, 0x4, R14 ;  /* 0x00000004170e7825 */ /* 0x040fe200078e020e */
[----:B------:R-:W-:-:S03]  /*0370*/  ISETP.GE.AND P5, PT, R23, 0x4, PT ;  /* 0x000000041700780c */ /* 0x000fc60003fa6270 */
[----:B------:R-:W-:Y:S01]  /*0380*/  IMAD.MOV.U32 R22, RZ, RZ, RZ ;  /* 0x000000ffff167224 */ /* 0x000fe200078e00ff */
[----:B------:R4:W3:Y:S01]  /*0390*/  @P4 LDG.E.EL R19, desc[UR4][R10.64+-0x278] ;  /* 0xfffd88040a134981 */ /* 0x0008e2000c2e1900 */
[----:B-----5:R-:W-:-:S03]  /*03a0*/  IMAD.WIDE R16, R23, 0x4, R16 ;  /* 0x0000000417107825 */ /* 0x020fc600078e0210 */
[----:B------:R-:W5:Y:S01]  /*03b0*/  @P4 LDG.E.EL R0, desc[UR4][R14.64+-0x278] ;  /* 0xfffd88040e004981 */ /* 0x000f62000c2e1900 */
[----:B-1----:R-:W-:-:S03]  /*03c0*/  IMAD.WIDE R6, R23, 0x4, R6 ;  /* 0x0000000417067825 */ /* 0x002fc600078e0206 */
[----:B------:R1:W5:Y:S01]  /*03d0*/  @P3 LDG.E.EL R22, desc[UR4][R4.64+-0x10] ;  /* 0xfffff00404163981 */ /* 0x000362000c2e1900 */
[----:B------:R-:W-:-:S03]  /*03e0*/  IMAD.WIDE R8, R23, 0x4, R8 ;  /* 0x0000000417087825 */ /* 0x000fc600078e0208 */
[----:B------:R-:W5:Y:S01]  /*03f0*/  @P3 LDG.E.EL R18, desc[UR4][R16.64+-0x10] ;  /* 0xfffff00410123981 */ /* 0x000f62000c2e1900 */
[----:B------:R-:W-:Y:S02]  /*0400*/  IMAD.MOV.U32 R23, RZ, RZ, RZ ;  /* 0x000000ffff177224 */ /* 0x000fe400078e00ff */
[----:B----4-:R-:W-:Y:S02]  /*0410*/  IMAD.MOV.U32 R10, RZ, RZ, RZ ;  /* 0x000000ffff0a7224 */ /* 0x010fe400078e00ff */
[----:B0-----:R-:W-:Y:S01]  /*0420*/  IMAD.WIDE R12, R3, 0x4, R12 ;  /* 0x00000004030c7825 */ /* 0x001fe200078e020c */
[----:B-1----:R-:W0:Y:S01]  /*0430*/  LDC.64 R4, c[0x0][0x260] ;  /* 0x00009800ff047b82 */ /* 0x002e220000000a00 */
[----:B------:R-:W4:Y:S01]  /*0440*/  @P4 LDG.E.EL R23, desc[UR4][R8.64+-0x278] ;  /* 0xfffd880408174981 */ /* 0x000f22000c2e1900 */
[----:B--2---:R-:W-:Y:S02]  /*0450*/  SEL R24, R20, RZ, P6 ;  /* 0x000000ff14187207 */ /* 0x004fe40003000000 */
[----:B---3--:R-:W-:Y:S01]  /*0460*/  SEL R20, R2, RZ, P6 ;  /* 0x000000ff02147207 */ /* 0x008fe20003000000 */
[----:B------:R-:W-:Y:S01]  /*0470*/  IMAD.MOV.U32 R2, RZ, RZ, RZ ;  /* 0x000000ffff027224 */ /* 0x000fe200078e00ff */
[----:B------:R-:W-:-:S05]  /*0480*/  SEL R21, R21, RZ, P6 ;  /* 0x000000ff15157207 */ /* 0x000fca0003000000 */
[----:B------:R-:W2:Y:S01]  /*0490*/  @P3 LDG.E.EL R2, desc[UR4][R6.64+-0x10] ;  /* 0xfffff00406023981 */ /* 0x000ea2000c2e1900 */
[----:B------:R-:W-:-:S13]  /*04a0*/  ISETP.LT.AND P6, PT, R3, 0x284, !P5 ;  /* 0x000002840300780c */ /* 0x000fda0006fc1270 */
[----:B------:R-:W3:Y:S01]  /*04b0*/  @P6 LDG.E.EL R10, desc[UR4][R12.64] ;  /* 0x000000040c0a6981 */ /* 0x000ee2000c2e1900 */
[----:B------:R-:W-:-:S04]  /*04c0*/  FADD R21, R21, R24 ;  /* 0x0000001815157221 */ /* 0x000fc80000000000 */
[----:B------:R-:W-:Y:S01]  /*04d0*/  FADD R20, R21, R20 ;  /* 0x0000001415147221 */ /* 0x000fe20000000000 */
[----:B0-----:R-:W-:Y:S01]  /*04e0*/  IMAD.WIDE R4, R3, 0x4, R4 ;  /* 0x0000000403047825 */ /* 0x001fe200078e0204 */
[----:B------:R-:W-:Y:S02]  /*04f0*/  SEL R19, R19, RZ, P4 ;  /* 0x000000ff13137207 */ /* 0x000fe40002000000 */
[----:B-----5:R-:W-:Y:S02]  /*0500*/  SEL R0, R0, RZ, P4 ;  /* 0x000000ff00007207 */ /* 0x020fe40002000000 */
[----:B------:R-:W-:-:S03]  /*0510*/  SEL R11, R22, RZ, P3 ;  /* 0x000000ff160b7207 */ /* 0x000fc60001800000 */
[----:B------:R-:W-:Y:S01]  /*0520*/  FADD R0, R19, R0 ;  /* 0x0000000013007221 */ /* 0x000fe20000000000 */
[----:B------:R-:W-:Y:S02]  /*0530*/  SEL R18, R18, RZ, P3 ;  /* 0x000000ff12127207 */ /* 0x000fe40001800000 */
[----:B----4-:R-:W-:-:S03]  /*0540*/  SEL R23, R23, RZ, P4 ;  /* 0x000000ff17177207 */ /* 0x010fc60002000000 */
[----:B------:R-:W-:Y:S02]  /*0550*/  FADD R11, R11, R18 ;  /* 0x000000120b0b7221 */ /* 0x000fe40000000000 */
[----:B------:R-:W-:-:S05]  /*0560*/  FADD R23, R0, R23 ;  /* 0x0000001700177221 */ /* 0x000fca0000000000 */
[----:B------:R-:W-:Y:S02]  /*0570*/  @P0 FSEL R20, R23, RZ, P2 ;  /* 0x000000ff17140208 */ /* 0x000fe40001000000 */
[----:B--2---:R-:W-:Y:S02]  /*0580*/  SEL R2, R2, RZ, P3 ;  /* 0x000000ff02027207 */ /* 0x004fe40001800000 */
[----:B------:R-:W-:-:S03]  /*0590*/  ISETP.GE.AND P3, PT, R3, 0x284, PT ;  /* 0x000002840300780c */ /* 0x000fc60003f66270 */
[----:B------:R-:W-:Y:S01]  /*05a0*/  FADD R11, R11, R2 ;  /* 0x000000020b0b7221 */ /* 0x000fe20000000000 */
[----:B---3--:R-:W-:-:S04]  /*05b0*/  SEL R7, R10, RZ, P6 ;  /* 0x000000ff0a077207 */ /* 0x008fc80003000000 */
[----:B------:R-:W-:-:S05]  /*05c0*/  @P5 FSEL R7, R11, R20, !P1 ;  /* 0x000000140b075208 */ /* 0x000fca0004800000 */
[----:B------:R-:W-:Y:S05]  /*05d0*/  @P3 EXIT ;  /* 0x000000000000394d */ /* 0x000fea0003800000 */
[----:B------:R-:W-:Y:S01]  /*05e0*/  STG.E desc[UR4][R4.64], R7 ;  /* 0x0000000704007986 */ /* 0x000fe2000c101904 */
[----:B------:R-:W-:Y:S05]  /*05f0*/  EXIT ;  /* 0x000000000000794d */ /* 0x000fea0003800000 */
.L_x_0:
[----:B------:R-:W-:-:S00]  /*0600*/  BRA `(.L_x_0) ;  /* 0xfffffffc00fc7947 */ /* 0x000fc0000383ffff */
[----:B------:R-:W-:-:S00]  /*0610*/  NOP ;  /* 0x0000000000007918 */ /* 0x000fc00000000000 */
        /* <DEDUP_REMOVED lines=14> */
.L_x_1:


//--------------------- .nv.constant0.triton_poi_fused_cat_2 --------------------------
	.section	.nv.constant0.triton_poi_fused_cat_2,"a",@progbits
	.sectionflags	@""
	.align	4
.nv.constant0.triton_poi_fused_cat_2:
	.zero		620
